	.headerflags	@"EF_CUDA_TEXMODE_UNIFIED EF_CUDA_64BIT_ADDRESS EF_CUDA_ACCELERATORS EF_CUDA_SM90 EF_CUDA_VIRTUAL_SM(EF_CUDA_SM90)"
	.elftype	@"ET_EXEC"


//--------------------- .nv.info                  --------------------------
	.section	.nv.info,"",@"SHT_CUDA_INFO"
	.align	4


	//----- nvinfo : EIATTR_REGCOUNT
	.align		4
        /*0000*/ 	.byte	0x04, 0x2f
        /*0002*/ 	.short	(.L_1 - .L_0)
	.align		4
.L_0:
        /*0004*/ 	.word	index@(triton_poi_fused_max_pool2d_with_indices_43)
        /*0008*/ 	.word	0x00000030


	//----- nvinfo : EIATTR_MIN_STACK_SIZE
	.align		4
.L_1:
        /*000c*/ 	.byte	0x04, 0x12
        /*000e*/ 	.short	(.L_3 - .L_2)
	.align		4
.L_2:
        /*0010*/ 	.word	index@(triton_poi_fused_max_pool2d_with_indices_43)
        /*0014*/ 	.word	0x00000000


	//----- nvinfo : EIATTR_FRAME_SIZE
	.align		4
.L_3:
        /*0018*/ 	.byte	0x04, 0x11
        /*001a*/ 	.short	(.L_5 - .L_4)
	.align		4
.L_4:
        /*001c*/ 	.word	index@(triton_poi_fused_max_pool2d_with_indices_43)
        /*0020*/ 	.word	0x00000000


	//----- nvinfo : EIATTR_MIN_STACK_SIZE
	.align		4
.L_5:
        /*0024*/ 	.byte	0x04, 0x12
        /*0026*/ 	.short	(.L_7 - .L_6)
	.align		4
.L_6:
        /*0028*/ 	.word	index@(triton_poi_fused_max_pool2d_with_indices_43)
        /*002c*/ 	.word	0x00000000
.L_7:


//--------------------- .nv.info.triton_poi_fused_max_pool2d_with_indices_43 --------------------------
	.section	.nv.info.triton_poi_fused_max_pool2d_with_indices_43,"",@"SHT_CUDA_INFO"
	.sectionflags	@""
	.align	4


	//----- nvinfo : EIATTR_CUDA_API_VERSION
	.align		4
        /*0000*/ 	.byte	0x04, 0x37
        /*0002*/ 	.short	(.L_9 - .L_8)
.L_8:
        /*0004*/ 	.word	0x0000007c


	//----- nvinfo : EIATTR_KPARAM_INFO
	.align		4
.L_9:
        /*0008*/ 	.byte	0x04, 0x17
        /*000a*/ 	.short	(.L_11 - .L_10)
.L_10:
        /*000c*/ 	.word	0x00000000
        /*0010*/ 	.short	0x0003
        /*0012*/ 	.short	0x0018
        /*0014*/ 	.byte	0x00, 0xf0, 0x11, 0x00


	//----- nvinfo : EIATTR_KPARAM_INFO
	.align		4
.L_11:
        /*0018*/ 	.byte	0x04, 0x17
        /*001a*/ 	.short	(.L_13 - .L_12)
.L_12:
        /*001c*/ 	.word	0x00000000
        /*0020*/ 	.short	0x0002
        /*0022*/ 	.short	0x0010
        /*0024*/ 	.byte	0x00, 0xf4, 0x21, 0x00


	//----- nvinfo : EIATTR_KPARAM_INFO
	.align		4
.L_13:
        /*0028*/ 	.byte	0x04, 0x17
        /*002a*/ 	.short	(.L_15 - .L_14)
.L_14:
        /*002c*/ 	.word	0x00000000
        /*0030*/ 	.short	0x0001
        /*0032*/ 	.short	0x0008
        /*0034*/ 	.byte	0x00, 0xf4, 0x21, 0x00


	//----- nvinfo : EIATTR_KPARAM_INFO
	.align		4
.L_15:
        /*0038*/ 	.byte	0x04, 0x17
        /*003a*/ 	.short	(.L_17 - .L_16)
.L_16:
        /*003c*/ 	.word	0x00000000
        /*0040*/ 	.short	0x0000
        /*0042*/ 	.short	0x0000
        /*0044*/ 	.byte	0x00, 0xf4, 0x21, 0x00


	//----- nvinfo : EIATTR_SPARSE_MMA_MASK
	.align		4
.L_17:
        /*0048*/ 	.byte	0x03, 0x50
        /*004a*/ 	.short	0x0000


	//----- nvinfo : EIATTR_MAXREG_COUNT
	.align		4
        /*004c*/ 	.byte	0x03, 0x1b
        /*004e*/ 	.short	0x00ff


	//----- nvinfo : EIATTR_EXIT_INSTR_OFFSETS
	.align		4
        /*0050*/ 	.byte	0x04, 0x1c
        /*0052*/ 	.short	(.L_19 - .L_18)


	//   ....[0]....
.L_18:
        /*0054*/ 	.word	0x00001420


	//----- nvinfo : EIATTR_REQNTID
	.align		4
.L_19:
        /*0058*/ 	.byte	0x04, 0x10
        /*005a*/ 	.short	(.L_21 - .L_20)
.L_20:
        /*005c*/ 	.word	0x00000080
        /*0060*/ 	.word	0x00000001
        /*0064*/ 	.word	0x00000001


	//----- nvinfo : EIATTR_CBANK_PARAM_SIZE
	.align		4
.L_21:
        /*0068*/ 	.byte	0x03, 0x19
        /*006a*/ 	.short	0x001c


	//----- nvinfo : EIATTR_PARAM_CBANK
	.align		4
        /*006c*/ 	.byte	0x04, 0x0a
        /*006e*/ 	.short	(.L_23 - .L_22)
	.align		4
.L_22:
        /*0070*/ 	.word	index@(.nv.constant0.triton_poi_fused_max_pool2d_with_indices_43)
        /*0074*/ 	.short	0x0210
        /*0076*/ 	.short	0x001c


	//----- nvinfo : EIATTR_SW_WAR
	.align		4
.L_23:
        /*0078*/ 	.byte	0x04, 0x36
        /*007a*/ 	.short	(.L_25 - .L_24)
.L_24:
        /*007c*/ 	.word	0x00000008
.L_25:


//--------------------- .nv.callgraph             --------------------------
	.section	.nv.callgraph,"",@"SHT_CUDA_CALLGRAPH"
	.align	4
	.sectionentsize	8
	.align		4
        /*0000*/ 	.word	0x00000000
	.align		4
        /*0004*/ 	.word	0xffffffff
	.align		4
        /*0008*/ 	.word	0x00000000
	.align		4
        /*000c*/ 	.word	0xfffffffe
	.align		4
        /*0010*/ 	.word	0x00000000
	.align		4
        /*0014*/ 	.word	0xfffffffd
	.align		4
        /*0018*/ 	.word	0x00000000
	.align		4
        /*001c*/ 	.word	0xfffffffc


//--------------------- .text.triton_poi_fused_max_pool2d_with_indices_43 --------------------------
	.section	.text.triton_poi_fused_max_pool2d_with_indices_43,"ax",@progbits
	.sectionflags	@"SHF_BARRIERS=1"
	.align	128
        .global         triton_poi_fused_max_pool2d_with_indices_43
        .type           triton_poi_fused_max_pool2d_with_indices_43,@function
        .size           triton_poi_fused_max_pool2d_with_indices_43,(.L_x_1 - triton_poi_fused_max_pool2d_with_indices_43)
        .other          triton_poi_fused_max_pool2d_with_indices_43,@"STO_CUDA_ENTRY STV_DEFAULT"
triton_poi_fused_max_pool2d_with_indices_43:
.text.triton_poi_fused_max_pool2d_with_indices_43:
[----:B------:R-:W-:Y:S01]  /*0000*/  LDC R1, c[0x0][0x28] ;  /* 0x00000a00ff017b82 */ /* 0x000fe20000000800 */
[----:B------:R-:W1:Y:S07]  /*0010*/  S2R R3, SR_TID.X ;  /* 0x0000000000037919 */ /* 0x000e6e0000002100 */
[----:B------:R-:W2:Y:S01]  /*0020*/  LDC.64 R26, c[0x0][0x210] ;  /* 0x00008400ff1a7b82 */ /* 0x000ea20000000a00 */
[----:B------:R-:W-:Y:S01]  /*0030*/  ULDC.64 UR6, c[0x0][0x208] ;  /* 0x0000820000067ab9 */ /* 0x000fe20000000a00 */
[----:B------:R-:W3:Y:S06]  /*0040*/  S2R R2, SR_CTAID.X ;  /* 0x0000000000027919 */ /* 0x000eec0000002500 */
[----:B------:R-:W4:Y:S01]  /*0050*/  S2UR UR5, SR_CgaCtaId ;  /* 0x00000000000579c3 */ /* 0x000f220000008800 */
[----:B------:R-:W-:Y:S01]  /*0060*/  UMOV UR4, 0x400 ;  /* 0x0000040000047882 */ /* 0x000fe20000000000 */
[----:B------:R-:W-:Y:S01]  /*0070*/  ULDC.64 UR8, c[0x0][0x220] ;  /* 0x0000880000087ab9 */ /* 0x000fe20000000a00 */
[----:B-1----:R-:W-:-:S02]  /*0080*/  IMAD.SHL.U32 R39, R3, 0x8, RZ ;  /* 0x0000000803277824 */ /* 0x002fc400078e00ff */
[----:B---3--:R-:W-:-:S03]  /*0090*/  IMAD.SHL.U32 R0, R2, 0x400, RZ ;  /* 0x0000040002007824 */ /* 0x008fc600078e00ff */
[----:B------:R-:W-:Y:S02]  /*00a0*/  LOP3.LUT R39, R39, 0x3f8, RZ, 0xc0, !PT ;  /* 0x000003f827277812 */ /* 0x000fe400078ec0ff */
[----:B------:R-:W-:Y:S02]  /*00b0*/  SHF.R.S32.HI R34, RZ, 0x15, R2 ;  /* 0x00000015ff227819 */ /* 0x000fe40000011402 */
[----:B------:R-:W-:Y:S02]  /*00c0*/  LOP3.LUT R2, R0, R39, RZ, 0xfc, !PT ;  /* 0x0000002700027212 */ /* 0x000fe400078efcff */
[----:B------:R-:W-:Y:S02]  /*00d0*/  SGXT R34, R34, 0x1 ;  /* 0x000000012222781a */ /* 0x000fe40000000200 */
[----:B------:R-:W-:Y:S02]  /*00e0*/  SHF.R.S32.HI R5, RZ, 0x1f, R2 ;  /* 0x0000001fff057819 */ /* 0x000fe40000011402 */
[----:B------:R-:W-:-:S02]  /*00f0*/  LOP3.LUT R7, R0, 0x2, R39, 0xfe, !PT ;  /* 0x0000000200077812 */ /* 0x000fc400078efe27 */
[----:B------:R-:W-:Y:S02]  /*0100*/  LEA.HI R4, R5, R2, RZ, 0x4 ;  /* 0x0000000205047211 */ /* 0x000fe400078f20ff */
[----:B------:R-:W-:Y:S02]  /*0110*/  LOP3.LUT R9, R0, 0x3, R39, 0xfe, !PT ;  /* 0x0000000300097812 */ /* 0x000fe400078efe27 */
[----:B------:R-:W-:Y:S01]  /*0120*/  LEA.HI R6, R34, R7, RZ, 0x4 ;  /* 0x0000000722067211 */ /* 0x000fe200078f20ff */
[----:B------:R-:W-:Y:S01]  /*0130*/  IMAD.SHL.U32 R37, R4, 0x4, RZ ;  /* 0x0000000404257824 */ /* 0x000fe200078e00ff */
[----:B------:R-:W-:Y:S02]  /*0140*/  LEA.HI R8, R34, R9, RZ, 0x4 ;  /* 0x0000000922087211 */ /* 0x000fe400078f20ff */
[----:B------:R-:W-:Y:S02]  /*0150*/  LOP3.LUT R6, R6, 0x7ffffff0, RZ, 0xc0, !PT ;  /* 0x7ffffff006067812 */ /* 0x000fe400078ec0ff */
[----:B------:R-:W-:-:S02]  /*0160*/  LOP3.LUT R5, R0, 0x1, R39, 0xfe, !PT ;  /* 0x0000000100057812 */ /* 0x000fc400078efe27 */
[----:B------:R-:W-:Y:S01]  /*0170*/  LOP3.LUT R8, R8, 0x7ffffff0, RZ, 0xc0, !PT ;  /* 0x7ffffff008087812 */ /* 0x000fe200078ec0ff */
[----:B------:R-:W-:Y:S01]  /*0180*/  IMAD.IADD R14, R7, 0x1, -R6 ;  /* 0x00000001070e7824 */ /* 0x000fe200078e0a06 */
[----:B------:R-:W-:Y:S02]  /*0190*/  LOP3.LUT R37, R37, 0xffffffc0, RZ, 0xc0, !PT ;  /* 0xffffffc025257812 */ /* 0x000fe400078ec0ff */
[----:B------:R-:W-:Y:S01]  /*01a0*/  LEA.HI R6, R34, R5, RZ, 0x4 ;  /* 0x0000000522067211 */ /* 0x000fe200078f20ff */
[----:B------:R-:W-:Y:S02]  /*01b0*/  IMAD.IADD R18, R9, 0x1, -R8 ;  /* 0x0000000109127824 */ /* 0x000fe400078e0a08 */
[--C-:B------:R-:W-:Y:S01]  /*01c0*/  IMAD R9, R14, 0x2, R37.reuse ;  /* 0x000000020e097824 */ /* 0x100fe200078e0225 */
[----:B------:R-:W-:Y:S01]  /*01d0*/  LOP3.LUT R6, R6, 0x7ffffff0, RZ, 0xc0, !PT ;  /* 0x7ffffff006067812 */ /* 0x000fe200078ec0ff */
[----:B------:R-:W-:Y:S02]  /*01e0*/  IMAD R21, R18, 0x2, R37 ;  /* 0x0000000212157824 */ /* 0x000fe400078e0225 */
[----:B--2---:R-:W-:-:S04]  /*01f0*/  IMAD.WIDE R8, R9, 0x4, R26 ;  /* 0x0000000409087825 */ /* 0x004fc800078e021a */
[----:B------:R-:W-:Y:S01]  /*0200*/  IMAD.IADD R38, R5, 0x1, -R6 ;  /* 0x0000000105267824 */ /* 0x000fe200078e0a06 */
[----:B------:R-:W2:Y:S01]  /*0210*/  LDG.E.EL R7, desc[UR6][R8.64] ;  /* 0x0000000608077981 */ /* 0x000ea2000c2e1900 */
[----:B------:R-:W-:-:S03]  /*0220*/  IMAD.WIDE R20, R21, 0x4, R26 ;  /* 0x0000000415147825 */ /* 0x000fc600078e021a */
[----:B------:R-:W2:Y:S01]  /*0230*/  LDG.E.EL R6, desc[UR6][R8.64+0x4] ;  /* 0x0000040608067981 */ /* 0x000ea2000c2e1900 */
[----:B------:R-:W-:Y:S01]  /*0240*/  IMAD R11, R38, 0x2, R37 ;  /* 0x00000002260b7824 */ /* 0x000fe200078e0225 */
[----:B------:R-:W-:Y:S02]  /*0250*/  LOP3.LUT R17, R37, 0x20, RZ, 0xfc, !PT ;  /* 0x0000002025117812 */ /* 0x000fe400078efcff */
[----:B------:R-:W3:Y:S01]  /*0260*/  LDG.E.EL R19, desc[UR6][R20.64] ;  /* 0x0000000614137981 */ /* 0x000ee2000c2e1900 */
[----:B------:R-:W-:-:S03]  /*0270*/  IMAD.WIDE R10, R11, 0x4, R26 ;  /* 0x000000040b0a7825 */ /* 0x000fc600078e021a */
[----:B------:R-:W3:Y:S01]  /*0280*/  LDG.E.EL R30, desc[UR6][R20.64+0x4] ;  /* 0x00000406141e7981 */ /* 0x000ee2000c2e1900 */
[----:B------:R-:W-:-:S03]  /*0290*/  IMAD R23, R14, 0x2, R17 ;  /* 0x000000020e177824 */ /* 0x000fc600078e0211 */
[----:B------:R-:W5:Y:S01]  /*02a0*/  LDG.E.EL R15, desc[UR6][R10.64] ;  /* 0x000000060a0f7981 */ /* 0x000f62000c2e1900 */
[----:B------:R-:W-:-:S03]  /*02b0*/  IMAD.WIDE R22, R23, 0x4, R26 ;  /* 0x0000000417167825 */ /* 0x000fc600078e021a */
[----:B------:R-:W5:Y:S01]  /*02c0*/  LDG.E.EL R29, desc[UR6][R10.64+0x4] ;  /* 0x000004060a1d7981 */ /* 0x000f62000c2e1900 */
[--C-:B------:R-:W-:Y:S02]  /*02d0*/  IMAD R25, R18, 0x2, R17.reuse ;  /* 0x0000000212197824 */ /* 0x100fe400078e0211 */
[----:B------:R-:W-:Y:S01]  /*02e0*/  IMAD R45, R38, 0x2, R17 ;  /* 0x00000002262d7824 */ /* 0x000fe200078e0211 */
[----:B------:R-:W4:Y:S01]  /*02f0*/  LDG.E.EL R13, desc[UR6][R22.64] ;  /* 0x00000006160d7981 */ /* 0x000f22000c2e1900 */
[----:B------:R-:W-:Y:S01]  /*0300*/  IMAD.WIDE R24, R25, 0x4, R26 ;  /* 0x0000000419187825 */ /* 0x000fe200078e021a */
[----:B------:R-:W-:-:S03]  /*0310*/  LOP3.LUT R5, R4, 0x7ffffff0, RZ, 0xc0, !PT ;  /* 0x7ffffff004057812 */ /* 0x000fc600078ec0ff */
[----:B------:R-:W-:Y:S01]  /*0320*/  IMAD.WIDE R44, R45, 0x4, R26 ;  /* 0x000000042d2c7825 */ /* 0x000fe200078e021a */
[----:B------:R-:W4:Y:S03]  /*0330*/  LDG.E.EL R8, desc[UR6][R24.64] ;  /* 0x0000000618087981 */ /* 0x000f26000c2e1900 */
[----:B------:R-:W-:Y:S02]  /*0340*/  IMAD.IADD R12, R2, 0x1, -R5 ;  /* 0x00000001020c7824 */ /* 0x000fe400078e0a05 */
[----:B------:R-:W4:Y:S02]  /*0350*/  LDG.E.EL R44, desc[UR6][R44.64] ;  /* 0x000000062c2c7981 */ /* 0x000f24000c2e1900 */
[----:B------:R-:W-:-:S04]  /*0360*/  IMAD R5, R12, 0x2, R37 ;  /* 0x000000020c057824 */ /* 0x000fc800078e0225 */
[----:B------:R-:W-:-:S05]  /*0370*/  IMAD.WIDE R4, R5, 0x4, R26 ;  /* 0x0000000405047825 */ /* 0x000fca00078e021a */
[----:B------:R-:W4:Y:S04]  /*0380*/  LDG.E.EL R9, desc[UR6][R4.64] ;  /* 0x0000000604097981 */ /* 0x000f28000c2e1900 */
[----:B------:R1:W4:Y:S02]  /*0390*/  LDG.E.EL R28, desc[UR6][R4.64+0x4] ;  /* 0x00000406041c7981 */ /* 0x000324000c2e1900 */
[----:B01----:R-:W-:-:S04]  /*03a0*/  IMAD R5, R12, 0x2, R17 ;  /* 0x000000020c057824 */ /* 0x003fc800078e0211 */
[----:B------:R-:W-:-:S05]  /*03b0*/  IMAD.WIDE R4, R5, 0x4, R26 ;  /* 0x0000000405047825 */ /* 0x000fca00078e021a */
[----:B------:R0:W4:Y:S02]  /*03c0*/  LDG.E.EL R31, desc[UR6][R4.64] ;  /* 0x00000006041f7981 */ /* 0x000124000c2e1900 */
[----:B0-----:R-:W-:Y:S02]  /*03d0*/  LOP3.LUT R5, R37, 0x20, RZ, 0xfc, !PT ;  /* 0x0000002025057812 */ /* 0x001fe400078efcff */
[C---:B--2---:R-:W-:Y:S02]  /*03e0*/  FSETP.GT.AND P3, PT, R6.reuse, R7, PT ;  /* 0x000000070600720b */ /* 0x044fe40003f64000 */
[----:B------:R-:W-:Y:S02]  /*03f0*/  FSETP.NAN.AND P0, PT, R6, R6, PT ;  /* 0x000000060600720b */ /* 0x000fe40003f08000 */
[----:B---3--:R-:W-:Y:S02]  /*0400*/  FSETP.GT.AND P2, PT, R30, R19, PT ;  /* 0x000000131e00720b */ /* 0x008fe40003f44000 */
[----:B------:R-:W-:-:S07]  /*0410*/  P2R R16, PR, RZ, 0x8 ;  /* 0x00000008ff107803 */ /* 0x000fce0000000000 */
[----:B------:R-:W-:Y:S02]  /*0420*/  @!P3 SEL R6, R6, R7, P0 ;  /* 0x000000070606b207 */ /* 0x000fe40000000000 */
[C---:B-----5:R-:W-:Y:S02]  /*0430*/  FSETP.GT.AND P1, PT, R29.reuse, R15, PT ;  /* 0x0000000f1d00720b */ /* 0x060fe40003f24000 */
[----:B------:R-:W-:Y:S02]  /*0440*/  FSETP.NAN.AND P0, PT, R30, R30, PT ;  /* 0x0000001e1e00720b */ /* 0x000fe40003f08000 */
[----:B----4-:R-:W-:Y:S02]  /*0450*/  FSETP.GEU.AND P3, PT, R6, R13, PT ;  /* 0x0000000d0600720b */ /* 0x010fe40003f6e000 */
[----:B------:R-:W-:Y:S02]  /*0460*/  @!P2 SEL R30, R30, R19, P0 ;  /* 0x000000131e1ea207 */ /* 0x000fe40000000000 */
[----:B------:R-:W-:-:S02]  /*0470*/  FSETP.NAN.AND P0, PT, R29, R29, PT ;  /* 0x0000001d1d00720b */ /* 0x000fc40003f08000 */
[----:B------:R-:W-:Y:S02]  /*0480*/  P2R R25, PR, RZ, 0x4 ;  /* 0x00000004ff197803 */ /* 0x000fe40000000000 */
[----:B------:R-:W-:Y:S02]  /*0490*/  FSETP.GEU.AND P2, PT, R30, R8, PT ;  /* 0x000000081e00720b */ /* 0x000fe40003f4e000 */
[----:B------:R-:W-:Y:S02]  /*04a0*/  @!P1 SEL R29, R29, R15, P0 ;  /* 0x0000000f1d1d9207 */ /* 0x000fe40000000000 */
[----:B------:R-:W-:Y:S02]  /*04b0*/  P2R R24, PR, RZ, 0x2 ;  /* 0x00000002ff187803 */ /* 0x000fe40000000000 */
[----:B------:R-:W-:Y:S02]  /*04c0*/  FSETP.NAN.AND P0, PT, R13, R13, PT ;  /* 0x0000000d0d00720b */ /* 0x000fe40003f08000 */
[----:B------:R-:W-:-:S02]  /*04d0*/  FSETP.GEU.AND P1, PT, R29, R44, PT ;  /* 0x0000002c1d00720b */ /* 0x000fc40003f2e000 */
[----:B------:R-:W-:Y:S02]  /*04e0*/  @P3 SEL R13, R13, R6, P0 ;  /* 0x000000060d0d3207 */ /* 0x000fe40000000000 */
[----:B------:R-:W-:-:S04]  /*04f0*/  FSETP.NAN.AND P0, PT, R8, R8, PT ;  /* 0x000000080800720b */ /* 0x000fc80003f08000 */
[----:B------:R-:W-:Y:S02]  /*0500*/  @P2 SEL R8, R8, R30, P0 ;  /* 0x0000001e08082207 */ /* 0x000fe40000000000 */
[C---:B------:R-:W-:Y:S02]  /*0510*/  FSETP.NAN.AND P0, PT, R44.reuse, R44, PT ;  /* 0x0000002c2c00720b */ /* 0x040fe40003f08000 */
[----:B------:R-:W-:Y:S02]  /*0520*/  P2R R10, PR, RZ, 0x2 ;  /* 0x00000002ff0a7803 */ /* 0x000fe40000000000 */
[----:B------:R-:W-:Y:S02]  /*0530*/  @P1 SEL R44, R44, R29, P0 ;  /* 0x0000001d2c2c1207 */ /* 0x000fe40000000000 */
[----:B------:R-:W-:Y:S02]  /*0540*/  FSETP.GT.AND P1, PT, R28, R9, PT ;  /* 0x000000091c00720b */ /* 0x000fe40003f24000 */
[----:B------:R-:W-:-:S02]  /*0550*/  LOP3.LUT R7, R0, 0x4, R39, 0xfe, !PT ;  /* 0x0000000400077812 */ /* 0x000fc400078efe27 */
[----:B------:R-:W-:Y:S02]  /*0560*/  FSETP.NAN.AND P0, PT, R28, R28, PT ;  /* 0x0000001c1c00720b */ /* 0x000fe40003f08000 */
[----:B------:R-:W-:-:S04]  /*0570*/  LEA.HI R6, R34, R7, RZ, 0x4 ;  /* 0x0000000722067211 */ /* 0x000fc800078f20ff */
[----:B------:R-:W-:-:S03]  /*0580*/  LOP3.LUT R6, R6, 0x7ffffff0, RZ, 0xc0, !PT ;  /* 0x7ffffff006067812 */ /* 0x000fc600078ec0ff */
[----:B------:R-:W-:Y:S02]  /*0590*/  @!P1 SEL R28, R28, R9, P0 ;  /* 0x000000091c1c9207 */ /* 0x000fe40000000000 */
[----:B------:R-:W-:Y:S01]  /*05a0*/  P2R R23, PR, RZ, 0x2 ;  /* 0x00000002ff177803 */ /* 0x000fe20000000000 */
[----:B------:R-:W-:Y:S01]  /*05b0*/  IMAD.IADD R30, R7, 0x1, -R6 ;  /* 0x00000001071e7824 */ /* 0x000fe200078e0a06 */
[----:B------:R-:W-:-:S03]  /*05c0*/  FSETP.GEU.AND P1, PT, R28, R31, PT ;  /* 0x0000001f1c00720b */ /* 0x000fc60003f2e000 */
[----:B------:R-:W-:Y:S01]  /*05d0*/  IMAD R7, R30, 0x2, R37 ;  /* 0x000000021e077824 */ /* 0x000fe200078e0225 */
[----:B------:R-:W-:-:S03]  /*05e0*/  FSETP.NAN.AND P0, PT, R31, R31, PT ;  /* 0x0000001f1f00720b */ /* 0x000fc60003f08000 */
[----:B------:R-:W-:-:S05]  /*05f0*/  IMAD.WIDE R6, R7, 0x4, R26 ;  /* 0x0000000407067825 */ /* 0x000fca00078e021a */
[----:B------:R-:W2:Y:S01]  /*0600*/  LDG.E.EL R9, desc[UR6][R6.64] ;  /* 0x0000000606097981 */ /* 0x000ea2000c2e1900 */
[----:B------:R-:W-:-:S03]  /*0610*/  @P1 SEL R31, R31, R28, P0 ;  /* 0x0000001c1f1f1207 */ /* 0x000fc60000000000 */
[----:B------:R0:W2:Y:S01]  /*0620*/  LDG.E.EL R28, desc[UR6][R6.64+0x4] ;  /* 0x00000406061c7981 */ /* 0x0000a2000c2e1900 */
[----:B------:R-:W-:-:S04]  /*0630*/  IMAD R5, R30, 0x2, R5 ;  /* 0x000000021e057824 */ /* 0x000fc800078e0205 */
[----:B------:R-:W-:-:S05]  /*0640*/  IMAD.WIDE R4, R5, 0x4, R26 ;  /* 0x0000000405047825 */ /* 0x000fca00078e021a */
[----:B------:R-:W3:Y:S01]  /*0650*/  LDG.E.EL R29, desc[UR6][R4.64] ;  /* 0x00000006041d7981 */ /* 0x000ee2000c2e1900 */
[----:B------:R-:W-:Y:S02]  /*0660*/  P2R R32, PR, RZ, 0x2 ;  /* 0x00000002ff207803 */ /* 0x000fe40000000000 */
[----:B0-----:R-:W-:-:S04]  /*0670*/  LOP3.LUT R7, R0, 0x5, R39, 0xfe, !PT ;  /* 0x0000000500077812 */ /* 0x001fc800078efe27 */
[----:B------:R-:W-:-:S04]  /*0680*/  LEA.HI R6, R34, R7, RZ, 0x4 ;  /* 0x0000000722067211 */ /* 0x000fc800078f20ff */
[----:B------:R-:W-:Y:S02]  /*0690*/  LOP3.LUT R6, R6, 0x7ffffff0, RZ, 0xc0, !PT ;  /* 0x7ffffff006067812 */ /* 0x000fe400078ec0ff */
[C---:B--2---:R-:W-:Y:S02]  /*06a0*/  FSETP.GT.AND P1, PT, R28.reuse, R9, PT ;  /* 0x000000091c00720b */ /* 0x044fe40003f24000 */
[----:B------:R-:W-:Y:S02]  /*06b0*/  FSETP.NAN.AND P0, PT, R28, R28, PT ;  /* 0x0000001c1c00720b */ /* 0x000fe40003f08000 */
[----:B------:R-:W-:-:S09]  /*06c0*/  P2R R22, PR, RZ, 0x2 ;  /* 0x00000002ff167803 */ /* 0x000fd20000000000 */
[----:B------:R-:W-:-:S04]  /*06d0*/  @!P1 SEL R28, R28, R9, P0 ;  /* 0x000000091c1c9207 */ /* 0x000fc80000000000 */
[-C--:B---3--:R-:W-:Y:S02]  /*06e0*/  FSETP.GEU.AND P1, PT, R28, R29.reuse, PT ;  /* 0x0000001d1c00720b */ /* 0x088fe40003f2e000 */
[----:B------:R-:W-:-:S11]  /*06f0*/  FSETP.NAN.AND P0, PT, R29, R29, PT ;  /* 0x0000001d1d00720b */ /* 0x000fd60003f08000 */
[----:B------:R-:W-:Y:S01]  /*0700*/  @P1 SEL R29, R29, R28, P0 ;  /* 0x0000001c1d1d1207 */ /* 0x000fe20000000000 */
[----:B------:R-:W-:-:S04]  /*0710*/  IMAD.IADD R28, R7, 0x1, -R6 ;  /* 0x00000001071c7824 */ /* 0x000fc800078e0a06 */
[----:B------:R-:W-:-:S04]  /*0720*/  IMAD R7, R28, 0x2, R37 ;  /* 0x000000021c077824 */ /* 0x000fc800078e0225 */
[----:B------:R-:W-:-:S05]  /*0730*/  IMAD.WIDE R6, R7, 0x4, R26 ;  /* 0x0000000407067825 */ /* 0x000fca00078e021a */
[----:B------:R-:W2:Y:S04]  /*0740*/  LDG.E.EL R9, desc[UR6][R6.64] ;  /* 0x0000000606097981 */ /* 0x000ea8000c2e1900 */
[----:B------:R0:W2:Y:S01]  /*0750*/  LDG.E.EL R15, desc[UR6][R6.64+0x4] ;  /* 0x00000406060f7981 */ /* 0x0000a2000c2e1900 */
[----:B------:R-:W-:-:S04]  /*0760*/  IMAD R5, R28, 0x2, R17 ;  /* 0x000000021c057824 */ /* 0x000fc800078e0211 */
[----:B------:R-:W-:-:S05]  /*0770*/  IMAD.WIDE R4, R5, 0x4, R26 ;  /* 0x0000000405047825 */ /* 0x000fca00078e021a */
[----:B------:R-:W3:Y:S01]  /*0780*/  LDG.E.EL R40, desc[UR6][R4.64] ;  /* 0x0000000604287981 */ /* 0x000ee2000c2e1900 */
[----:B------:R-:W-:Y:S02]  /*0790*/  P2R R36, PR, RZ, 0x2 ;  /* 0x00000002ff247803 */ /* 0x000fe40000000000 */
[----:B------:R-:W-:-:S05]  /*07a0*/  LOP3.LUT R33, R37, 0x21, RZ, 0xfc, !PT ;  /* 0x0000002125217812 */ /* 0x000fca00078efcff */
[----:B0-----:R-:W-:-:S04]  /*07b0*/  IMAD R7, R18, 0x2, R33 ;  /* 0x0000000212077824 */ /* 0x001fc800078e0221 */
[----:B------:R-:W-:Y:S01]  /*07c0*/  IMAD.WIDE R6, R7, 0x4, R26 ;  /* 0x0000000407067825 */ /* 0x000fe200078e021a */
[C---:B--2---:R-:W-:Y:S02]  /*07d0*/  FSETP.GT.AND P1, PT, R15.reuse, R9, PT ;  /* 0x000000090f00720b */ /* 0x044fe40003f24000 */
[----:B------:R-:W-:-:S11]  /*07e0*/  FSETP.NAN.AND P0, PT, R15, R15, PT ;  /* 0x0000000f0f00720b */ /* 0x000fd60003f08000 */
[----:B------:R-:W-:-:S04]  /*07f0*/  @!P1 SEL R15, R15, R9, P0 ;  /* 0x000000090f0f9207 */ /* 0x000fc80000000000 */
[-C--:B---3--:R-:W-:Y:S02]  /*0800*/  FSETP.GEU.AND P0, PT, R15, R40.reuse, PT ;  /* 0x000000280f00720b */ /* 0x088fe40003f0e000 */
[----:B------:R-:W-:Y:S02]  /*0810*/  P2R R21, PR, RZ, 0x2 ;  /* 0x00000002ff157803 */ /* 0x000fe40000000000 */
[----:B------:R-:W-:-:S09]  /*0820*/  FSETP.NAN.AND P1, PT, R40, R40, PT ;  /* 0x000000282800720b */ /* 0x000fd20003f28000 */
[----:B------:R-:W-:Y:S02]  /*0830*/  @P0 SEL R40, R40, R15, P1 ;  /* 0x0000000f28280207 */ /* 0x000fe40000800000 */
[----:B------:R-:W2:Y:S01]  /*0840*/  LDG.E.EL R15, desc[UR6][R6.64] ;  /* 0x00000006060f7981 */ /* 0x000ea2000c2e1900 */
[----:B------:R-:W-:Y:S01]  /*0850*/  P2R R11, PR, RZ, 0x4 ;  /* 0x00000004ff0b7803 */ /* 0x000fe20000000000 */
[----:B------:R-:W-:Y:S01]  /*0860*/  IMAD R9, R14, 0x2, R33 ;  /* 0x000000020e097824 */ /* 0x000fe200078e0221 */
[-C--:B--2---:R-:W-:Y:S02]  /*0870*/  FSETP.GEU.AND P2, PT, R8, R15.reuse, PT ;  /* 0x0000000f0800720b */ /* 0x084fe40003f4e000 */
[----:B------:R-:W-:-:S11]  /*0880*/  FSETP.NAN.AND P1, PT, R15, R15, PT ;  /* 0x0000000f0f00720b */ /* 0x000fd60003f28000 */
[----:B------:R-:W-:Y:S01]  /*0890*/  @P2 SEL R15, R15, R8, P1 ;  /* 0x000000080f0f2207 */ /* 0x000fe20000800000 */
[----:B------:R-:W-:-:S05]  /*08a0*/  IMAD.WIDE R8, R9, 0x4, R26 ;  /* 0x0000000409087825 */ /* 0x000fca00078e021a */
[----:B------:R-:W2:Y:S01]  /*08b0*/  LDG.E.EL R14, desc[UR6][R8.64] ;  /* 0x00000006080e7981 */ /* 0x000ea2000c2e1900 */
[----:B------:R-:W-:-:S04]  /*08c0*/  LOP3.LUT R5, R0, 0x6, R39, 0xfe, !PT ;  /* 0x0000000600057812 */ /* 0x000fc800078efe27 */
[----:B------:R-:W-:-:S04]  /*08d0*/  LEA.HI R6, R34, R5, RZ, 0x4 ;  /* 0x0000000522067211 */ /* 0x000fc800078f20ff */
[----:B------:R-:W-:Y:S02]  /*08e0*/  LOP3.LUT R6, R6, 0x7ffffff0, RZ, 0xc0, !PT ;  /* 0x7ffffff006067812 */ /* 0x000fe400078ec0ff */
[----:B------:R-:W-:-:S03]  /*08f0*/  P2R R4, PR, RZ, 0x1 ;  /* 0x00000001ff047803 */ /* 0x000fc60000000000 */
[----:B------:R-:W-:-:S04]  /*0900*/  IMAD.IADD R42, R5, 0x1, -R6 ;  /* 0x00000001052a7824 */ /* 0x000fc800078e0a06 */
[----:B------:R-:W-:-:S04]  /*0910*/  IMAD R7, R42, 0x2, R37 ;  /* 0x000000022a077824 */ /* 0x000fc800078e0225 */
[----:B------:R-:W-:-:S05]  /*0920*/  IMAD.WIDE R6, R7, 0x4, R26 ;  /* 0x0000000407067825 */ /* 0x000fca00078e021a */
[----:B------:R-:W3:Y:S01]  /*0930*/  LDG.E.EL R41, desc[UR6][R6.64+0x4] ;  /* 0x0000040606297981 */ /* 0x000ee2000c2e1900 */
[-C--:B--2---:R-:W-:Y:S02]  /*0940*/  FSETP.GEU.AND P0, PT, R13, R14.reuse, PT ;  /* 0x0000000e0d00720b */ /* 0x084fe40003f0e000 */
[----:B------:R-:W-:-:S11]  /*0950*/  FSETP.NAN.AND P1, PT, R14, R14, PT ;  /* 0x0000000e0e00720b */ /* 0x000fd60003f28000 */
[----:B------:R-:W-:Y:S02]  /*0960*/  @P0 SEL R14, R14, R13, P1 ;  /* 0x0000000d0e0e0207 */ /* 0x000fe40000800000 */
[----:B------:R-:W2:Y:S01]  /*0970*/  LDG.E.EL R13, desc[UR6][R6.64] ;  /* 0x00000006060d7981 */ /* 0x000ea2000c2e1900 */
[----:B------:R-:W-:Y:S01]  /*0980*/  P2R R19, PR, RZ, 0x1 ;  /* 0x00000001ff137803 */ /* 0x000fe20000000000 */
[----:B------:R-:W-:-:S04]  /*0990*/  IMAD R9, R38, 0x2, R33 ;  /* 0x0000000226097824 */ /* 0x000fc800078e0221 */
[----:B------:R-:W-:Y:S01]  /*09a0*/  IMAD.WIDE R8, R9, 0x4, R26 ;  /* 0x0000000409087825 */ /* 0x000fe200078e021a */
[C---:B---3--:R-:W-:Y:S02]  /*09b0*/  FSETP.NAN.AND P1, PT, R41.reuse, R41, PT ;  /* 0x000000292900720b */ /* 0x048fe40003f28000 */
[----:B--2---:R-:W-:-:S13]  /*09c0*/  FSETP.GT.AND P0, PT, R41, R13, PT ;  /* 0x0000000d2900720b */ /* 0x004fda0003f04000 */
[----:B------:R-:W-:Y:S02]  /*09d0*/  @!P0 SEL R41, R41, R13, P1 ;  /* 0x0000000d29298207 */ /* 0x000fe40000800000 */
[----:B------:R0:W2:Y:S01]  /*09e0*/  LDG.E.EL R13, desc[UR6][R8.64] ;  /* 0x00000006080d7981 */ /* 0x0000a2000c2e1900 */
[----:B------:R-:W-:-:S04]  /*09f0*/  LOP3.LUT R39, R0, 0x7, R39, 0xfe, !PT ;  /* 0x0000000700277812 */ /* 0x000fc800078efe27 */
[----:B------:R-:W-:-:S04]  /*0a00*/  LEA.HI R34, R34, R39, RZ, 0x4 ;  /* 0x0000002722227211 */ /* 0x000fc800078f20ff */
[----:B------:R-:W-:Y:S01]  /*0a10*/  LOP3.LUT R34, R34, 0x7ffffff0, RZ, 0xc0, !PT ;  /* 0x7ffffff022227812 */ /* 0x000fe200078ec0ff */
[----:B------:R-:W-:Y:S01]  /*0a20*/  IMAD R35, R42, 0x2, R17 ;  /* 0x000000022a237824 */ /* 0x000fe200078e0211 */
[----:B------:R-:W-:-:S03]  /*0a30*/  P2R R5, PR, RZ, 0x1 ;  /* 0x00000001ff057803 */ /* 0x000fc60000000000 */
[----:B------:R-:W-:Y:S02]  /*0a40*/  IMAD.IADD R34, R39, 0x1, -R34 ;  /* 0x0000000127227824 */ /* 0x000fe400078e0a22 */
[----:B------:R-:W-:-:S04]  /*0a50*/  IMAD.WIDE R6, R35, 0x4, R26 ;  /* 0x0000000423067825 */ /* 0x000fc800078e021a */
[----:B0-----:R-:W-:Y:S01]  /*0a60*/  IMAD R9, R34, 0x2, R37 ;  /* 0x0000000222097824 */ /* 0x001fe200078e0225 */
[----:B------:R-:W3:Y:S03]  /*0a70*/  LDG.E.EL R35, desc[UR6][R6.64] ;  /* 0x0000000606237981 */ /* 0x000ee6000c2e1900 */
[----:B------:R-:W-:-:S05]  /*0a80*/  IMAD.WIDE R8, R9, 0x4, R26 ;  /* 0x0000000409087825 */ /* 0x000fca00078e021a */
[----:B------:R-:W4:Y:S01]  /*0a90*/  LDG.E.EL R37, desc[UR6][R8.64+0x4] ;  /* 0x0000040608257981 */ /* 0x000f22000c2e1900 */
[-C--:B--2---:R-:W-:Y:S02]  /*0aa0*/  FSETP.GEU.AND P0, PT, R44, R13.reuse, PT ;  /* 0x0000000d2c00720b */ /* 0x084fe40003f0e000 */
[----:B------:R-:W-:-:S11]  /*0ab0*/  FSETP.NAN.AND P1, PT, R13, R13, PT ;  /* 0x0000000d0d00720b */ /* 0x000fd60003f28000 */
[----:B------:R-:W-:Y:S02]  /*0ac0*/  @P0 SEL R13, R13, R44, P1 ;  /* 0x0000002c0d0d0207 */ /* 0x000fe40000800000 */
[----:B------:R-:W2:Y:S01]  /*0ad0*/  LDG.E.EL R44, desc[UR6][R8.64] ;  /* 0x00000006082c7981 */ /* 0x000ea2000c2e1900 */
[----:B------:R-:W-:Y:S02]  /*0ae0*/  P2R R38, PR, RZ, 0x1 ;  /* 0x00000001ff267803 */ /* 0x000fe40000000000 */
[-C--:B---3--:R-:W-:Y:S02]  /*0af0*/  FSETP.GEU.AND P1, PT, R41, R35.reuse, PT ;  /* 0x000000232900720b */ /* 0x088fe40003f2e000 */
[----:B------:R-:W-:Y:S02]  /*0b00*/  P2R R18, PR, RZ, 0x4 ;  /* 0x00000004ff127803 */ /* 0x000fe40000000000 */
[----:B------:R-:W-:-:S09]  /*0b10*/  FSETP.NAN.AND P2, PT, R35, R35, PT ;  /* 0x000000232300720b */ /* 0x000fd20003f48000 */
[----:B------:R-:W-:Y:S02]  /*0b20*/  @P1 SEL R35, R35, R41, P2 ;  /* 0x0000002923231207 */ /* 0x000fe40001000000 */
[C---:B----4-:R-:W-:Y:S02]  /*0b30*/  FSETP.NAN.AND P2, PT, R37.reuse, R37, PT ;  /* 0x000000252500720b */ /* 0x050fe40003f48000 */
[----:B------:R-:W-:Y:S01]  /*0b40*/  P2R R20, PR, RZ, 0x8 ;  /* 0x00000008ff147803 */ /* 0x000fe20000000000 */
[----:B------:R-:W-:Y:S01]  /*0b50*/  IMAD R17, R34, 0x2, R17 ;  /* 0x0000000222117824 */ /* 0x000fe200078e0211 */
[----:B--2---:R-:W-:-:S04]  /*0b60*/  FSETP.GT.AND P0, PT, R37, R44, PT ;  /* 0x0000002c2500720b */ /* 0x004fc80003f04000 */
[----:B------:R-:W-:-:S09]  /*0b70*/  P2R R7, PR, RZ, 0x1 ;  /* 0x00000001ff077803 */ /* 0x000fd20000000000 */
[----:B------:R-:W-:Y:S02]  /*0b80*/  @!P0 SEL R37, R37, R44, P2 ;  /* 0x0000002c25258207 */ /* 0x000fe40001000000 */
[----:B------:R-:W-:-:S04]  /*0b90*/  ISETP.NE.AND P0, PT, R36, RZ, PT ;  /* 0x000000ff2400720c */ /* 0x000fc80003f05270 */
[----:B------:R-:W-:Y:S02]  /*0ba0*/  P2R R8, PR, RZ, 0x1 ;  /* 0x00000001ff087803 */ /* 0x000fe40000000000 */
        /* <DEDUP_REMOVED lines=18> */
[----:B------:R-:W-:Y:S01]  /*0cd0*/  ISETP.NE.AND P0, PT, R16, RZ, PT ;  /* 0x000000ff1000720c */ /* 0x000fe20003f05270 */
[----:B------:R-:W-:-:S05]  /*0ce0*/  IMAD.WIDE R16, R17, 0x4, R26 ;  /* 0x0000000411107825 */ /* 0x000fca00078e021a */
[----:B------:R-:W2:Y:S02]  /*0cf0*/  LDG.E.EL R36, desc[UR6][R16.64] ;  /* 0x0000000610247981 */ /* 0x000ea4000c2e1900 */
[-C--:B--2---:R-:W-:Y:S02]  /*0d00*/  FSETP.GEU.AND P2, PT, R37, R36.reuse, PT ;  /* 0x000000242500720b */ /* 0x084fe40003f4e000 */
[----:B------:R-:W-:-:S11]  /*0d10*/  FSETP.NAN.AND P3, PT, R36, R36, PT ;  /* 0x000000242400720b */ /* 0x000fd60003f68000 */
[----:B------:R-:W-:Y:S02]  /*0d20*/  @P2 SEL R36, R36, R37, P3 ;  /* 0x0000002524242207 */ /* 0x000fe40001800000 */
[----:B------:R-:W-:Y:S02]  /*0d30*/  P2R R37, PR, RZ, 0x4 ;  /* 0x00000004ff257803 */ /* 0x000fe40000000000 */
[----:B------:R-:W-:-:S04]  /*0d40*/  ISETP.NE.AND P2, PT, R38, RZ, PT ;  /* 0x000000ff2600720c */ /* 0x000fc80003f45270 */
[----:B------:R-:W-:Y:S02]  /*0d50*/  P2R R38, PR, RZ, 0x4 ;  /* 0x00000004ff267803 */ /* 0x000fe40000000000 */
[----:B------:R-:W-:Y:S01]  /*0d60*/  ISETP.NE.AND P2, PT, R19, RZ, PT ;  /* 0x000000ff1300720c */ /* 0x000fe20003f45270 */
[----:B------:R-:W-:-:S03]  /*0d70*/  IMAD R19, R12, 0x2, R33 ;  /* 0x000000020c137824 */ /* 0x000fc600078e0221 */
[----:B------:R-:W-:Y:S02]  /*0d80*/  P2R R39, PR, RZ, 0x4 ;  /* 0x00000004ff277803 */ /* 0x000fe40000000000 */
[----:B------:R-:W-:Y:S01]  /*0d90*/  ISETP.NE.AND P2, PT, R18, RZ, PT ;  /* 0x000000ff1200720c */ /* 0x000fe20003f45270 */
[----:B------:R-:W-:-:S05]  /*0da0*/  IMAD.WIDE R18, R19, 0x4, R26 ;  /* 0x0000000413127825 */ /* 0x000fca00078e021a */
[----:B------:R-:W2:Y:S01]  /*0db0*/  LDG.E.EL R12, desc[UR6][R18.64] ;  /* 0x00000006120c7981 */ /* 0x000ea2000c2e1900 */
[----:B------:R-:W-:Y:S02]  /*0dc0*/  P2R R6, PR, RZ, 0x2 ;  /* 0x00000002ff067803 */ /* 0x000fe40000000000 */
[-C--:B--2---:R-:W-:Y:S02]  /*0dd0*/  FSETP.GEU.AND P1, PT, R31, R12.reuse, PT ;  /* 0x0000000c1f00720b */ /* 0x084fe40003f2e000 */
[----:B------:R-:W-:-:S11]  /*0de0*/  FSETP.NAN.AND P3, PT, R12, R12, PT ;  /* 0x0000000c0c00720b */ /* 0x000fd60003f68000 */
[----:B------:R-:W-:Y:S01]  /*0df0*/  @P1 SEL R12, R12, R31, P3 ;  /* 0x0000001f0c0c1207 */ /* 0x000fe20001800000 */
[----:B------:R-:W-:-:S04]  /*0e00*/  IMAD R31, R30, 0x2, R33 ;  /* 0x000000021e1f7824 */ /* 0x000fc800078e0221 */
[----:B------:R-:W-:-:S05]  /*0e10*/  IMAD.WIDE R30, R31, 0x4, R26 ;  /* 0x000000041f1e7825 */ /* 0x000fca00078e021a */
[----:B------:R0:W2:Y:S01]  /*0e20*/  LDG.E.EL R16, desc[UR6][R30.64] ;  /* 0x000000061e107981 */ /* 0x0000a2000c2e1900 */
[----:B------:R-:W-:-:S04]  /*0e30*/  IMAD R19, R42, 0x2, R33 ;  /* 0x000000022a137824 */ /* 0x000fc800078e0221 */
[----:B0-----:R-:W-:-:S05]  /*0e40*/  IMAD.WIDE R30, R19, 0x4, R26 ;  /* 0x00000004131e7825 */ /* 0x001fca00078e021a */
[----:B------:R-:W3:Y:S01]  /*0e50*/  LDG.E.EL R18, desc[UR6][R30.64] ;  /* 0x000000061e127981 */ /* 0x000ee2000c2e1900 */
[-C--:B--2---:R-:W-:Y:S02]  /*0e60*/  FSETP.GEU.AND P3, PT, R29, R16.reuse, PT ;  /* 0x000000101d00720b */ /* 0x084fe40003f6e000 */
[----:B------:R-:W-:-:S11]  /*0e70*/  FSETP.NAN.AND P4, PT, R16, R16, PT ;  /* 0x000000101000720b */ /* 0x000fd60003f88000 */
[----:B------:R-:W-:Y:S01]  /*0e80*/  @P3 SEL R16, R16, R29, P4 ;  /* 0x0000001d10103207 */ /* 0x000fe20002000000 */
[----:B------:R-:W-:-:S04]  /*0e90*/  IMAD R29, R28, 0x2, R33 ;  /* 0x000000021c1d7824 */ /* 0x000fc800078e0221 */
[----:B------:R-:W-:-:S05]  /*0ea0*/  IMAD.WIDE R28, R29, 0x4, R26 ;  /* 0x000000041d1c7825 */ /* 0x000fca00078e021a */
[----:B------:R0:W2:Y:S01]  /*0eb0*/  LDG.E.EL R17, desc[UR6][R28.64] ;  /* 0x000000061c117981 */ /* 0x0000a2000c2e1900 */
[----:B------:R-:W-:-:S04]  /*0ec0*/  IMAD R33, R34, 0x2, R33 ;  /* 0x0000000222217824 */ /* 0x000fc800078e0221 */
[----:B------:R-:W-:-:S05]  /*0ed0*/  IMAD.WIDE R26, R33, 0x4, R26 ;  /* 0x00000004211a7825 */ /* 0x000fca00078e021a */
[----:B------:R-:W4:Y:S01]  /*0ee0*/  LDG.E.EL R19, desc[UR6][R26.64] ;  /* 0x000000061a137981 */ /* 0x000f22000c2e1900 */
[----:B---3--:R-:W-:Y:S02]  /*0ef0*/  FSETP.NAN.AND P6, PT, R18, R18, PT ;  /* 0x000000121200720b */ /* 0x008fe40003fc8000 */
[----:B------:R-:W-:Y:S01]  /*0f00*/  P2R R32, PR, RZ, 0x1 ;  /* 0x00000001ff207803 */ /* 0x000fe20000000000 */
[----:B------:R-:W-:Y:S01]  /*0f10*/  UPRMT UR4, UR5, 0x654, UR4 ;  /* 0x0000065405047896 */ /* 0x000fe20008000004 */
[----:B------:R-:W-:-:S05]  /*0f20*/  IMAD.SHL.U32 R3, R3, 0x4, RZ ;  /* 0x0000000403037824 */ /* 0x000fca00078e00ff */
[----:B------:R-:W-:-:S04]  /*0f30*/  LOP3.LUT R3, R3, 0x1fc, RZ, 0xc0, !PT ;  /* 0x000001fc03037812 */ /* 0x000fc800078ec0ff */
[----:B0-----:R-:W-:Y:S02]  /*0f40*/  LEA R29, R3, UR4, 0x2 ;  /* 0x00000004031d7c11 */ /* 0x001fe4000f8e10ff */
[----:B------:R-:W-:Y:S02]  /*0f50*/  LOP3.LUT R3, R0, R3, RZ, 0xfc, !PT ;  /* 0x0000000300037212 */ /* 0x000fe400078efcff */
[----:B------:R-:W-:Y:S02]  /*0f60*/  SHF.R.S32.HI R0, RZ, 0x1f, R0 ;  /* 0x0000001fff007819 */ /* 0x000fe40000011400 */
[-C--:B--2---:R-:W-:Y:S02]  /*0f70*/  FSETP.GEU.AND P4, PT, R40, R17.reuse, PT ;  /* 0x000000112800720b */ /* 0x084fe40003f8e000 */
[----:B------:R-:W-:-:S11]  /*0f80*/  FSETP.NAN.AND P5, PT, R17, R17, PT ;  /* 0x000000111100720b */ /* 0x000fd60003fa8000 */
[----:B------:R-:W-:Y:S02]  /*0f90*/  @P4 SEL R17, R17, R40, P5 ;  /* 0x0000002811114207 */ /* 0x000fe40002800000 */
[----:B------:R-:W-:Y:S02]  /*0fa0*/  FSETP.GEU.AND P5, PT, R35, R18, PT ;  /* 0x000000122300720b */ /* 0x000fe40003fae000 */
[----:B----4-:R-:W-:-:S11]  /*0fb0*/  FSETP.NAN.AND P0, PT, R19, R19, PT ;  /* 0x000000131300720b */ /* 0x010fd60003f08000 */
[----:B------:R-:W-:Y:S02]  /*0fc0*/  @P5 SEL R18, R18, R35, P6 ;  /* 0x0000002312125207 */ /* 0x000fe40003000000 */
[----:B------:R-:W-:-:S13]  /*0fd0*/  FSETP.GEU.AND P6, PT, R36, R19, PT ;  /* 0x000000132400720b */ /* 0x000fda0003fce000 */
[----:B------:R-:W-:Y:S02]  /*0fe0*/  @P6 SEL R19, R19, R36, P0 ;  /* 0x0000002413136207 */ /* 0x000fe40000000000 */
[----:B------:R-:W-:-:S04]  /*0ff0*/  ISETP.NE.AND P0, PT, R32, RZ, PT ;  /* 0x000000ff2000720c */ /* 0x000fc80003f05270 */
[----:B------:R-:W-:Y:S02]  /*1000*/  SEL R28, RZ, 0x1, !P0 ;  /* 0x00000001ff1c7807 */ /* 0x000fe40004000000 */
        /* <DEDUP_REMOVED lines=11> */
[----:B------:R-:W-:Y:S02]  /*10c0*/  SEL R28, R28, 0x2, P0 ;  /* 0x000000021c1c7807 */ /* 0x000fe40000000000 */
        /* <DEDUP_REMOVED lines=8> */
[----:B------:R-:W-:Y:S02]  /*1150*/  ISETP.NE.AND P0, PT, R4, RZ, PT ;  /* 0x000000ff0400720c */ /* 0x000fe40003f05270 */
[----:B------:R-:W0:Y:S02]  /*1160*/  S2R R4, SR_TID.X ;  /* 0x0000000000047919 */ /* 0x000e240000002100 */
[----:B0-----:R-:W-:-:S05]  /*1170*/  IMAD.SHL.U32 R4, R4, 0x8, RZ ;  /* 0x0000000804047824 */ /* 0x001fca00078e00ff */
[----:B------:R-:W-:-:S04]  /*1180*/  LOP3.LUT R4, R4, 0x3f8, RZ, 0xc0, !PT ;  /* 0x000003f804047812 */ /* 0x000fc800078ec0ff */
[----:B------:R-:W-:Y:S01]  /*1190*/  LEA R26, R4, UR4, 0x2 ;  /* 0x00000004041a7c11 */ /* 0x000fe2000f8e10ff */
[----:B------:R-:W-:-:S04]  /*11a0*/  ULDC.64 UR4, c[0x0][0x218] ;  /* 0x0000860000047ab9 */ /* 0x000fc80000000a00 */
[----:B------:R0:W-:Y:S04]  /*11b0*/  STS.128 [R26], R12 ;  /* 0x0000000c1a007388 */ /* 0x0001e80000000c00 */
[----:B------:R1:W-:Y:S01]  /*11c0*/  STS.128 [R26+0x10], R16 ;  /* 0x000010101a007388 */ /* 0x0003e20000000c00 */
[----:B------:R-:W-:Y:S01]  /*11d0*/  BAR.SYNC.DEFER_BLOCKING 0x0 ;  /* 0x0000000000007b1d */ /* 0x000fe20000010000 */
[----:B------:R-:W-:Y:S02]  /*11e0*/  SEL R21, R21, 0x2, P0 ;  /* 0x0000000215157807 */ /* 0x000fe40000000000 */
[----:B------:R-:W-:Y:S02]  /*11f0*/  SEL R23, R23, 0x3, P1 ;  /* 0x0000000317177807 */ /* 0x000fe40000800000 */
[----:B------:R-:W-:-:S02]  /*1200*/  SEL R27, R21, 0x3, P4 ;  /* 0x00000003151b7807 */ /* 0x000fc40002000000 */
[----:B------:R-:W-:Y:S01]  /*1210*/  ISETP.NE.AND P0, PT, R7, RZ, PT ;  /* 0x000000ff0700720c */ /* 0x000fe20003f05270 */
[----:B------:R-:W2:Y:S01]  /*1220*/  LDC.64 R20, c[0x0][0x218] ;  /* 0x00008600ff147b82 */ /* 0x000ea20000000a00 */
[----:B------:R-:W-:Y:S02]  /*1230*/  ISETP.NE.AND P1, PT, R6, RZ, PT ;  /* 0x000000ff0600720c */ /* 0x000fe40003f25270 */
[----:B------:R-:W-:Y:S02]  /*1240*/  ISETP.NE.AND P4, PT, R5, RZ, PT ;  /* 0x000000ff0500720c */ /* 0x000fe40003f85270 */
[----:B------:R-:W-:Y:S01]  /*1250*/  SEL R25, R25, 0x3, P2 ;  /* 0x0000000319197807 */ /* 0x000fe20001000000 */
[----:B------:R-:W3:Y:S04]  /*1260*/  LDS.128 R8, [R29] ;  /* 0x000000001d087984 */ /* 0x000ee80000000c00 */
[----:B------:R4:W5:Y:S01]  /*1270*/  LDS.128 R4, [R29+0x800] ;  /* 0x000800001d047984 */ /* 0x0009620000000c00 */
[----:B------:R-:W-:-:S04]  /*1280*/  ISETP.NE.AND P2, PT, R39, RZ, PT ;  /* 0x000000ff2700720c */ /* 0x000fc80003f45270 */
[----:B------:R-:W-:Y:S02]  /*1290*/  SEL R28, R28, 0x3, P2 ;  /* 0x000000031c1c7807 */ /* 0x000fe40001000000 */
[----:B------:R-:W-:Y:S02]  /*12a0*/  ISETP.NE.AND P2, PT, R38, RZ, PT ;  /* 0x000000ff2600720c */ /* 0x000fe40003f45270 */
[----:B0-----:R-:W-:Y:S02]  /*12b0*/  SEL R13, RZ, 0x1, !P4 ;  /* 0x00000001ff0d7807 */ /* 0x001fe40006000000 */
[----:B------:R-:W-:Y:S02]  /*12c0*/  SEL R24, R24, 0x3, P2 ;  /* 0x0000000318187807 */ /* 0x000fe40001000000 */
[----:B------:R-:W-:Y:S02]  /*12d0*/  ISETP.NE.AND P2, PT, R37, RZ, PT ;  /* 0x000000ff2500720c */ /* 0x000fe40003f45270 */
[----:B------:R-:W-:-:S02]  /*12e0*/  SEL R12, RZ, 0x1, !P0 ;  /* 0x00000001ff0c7807 */ /* 0x000fc40004000000 */
[----:B------:R-:W-:Y:S02]  /*12f0*/  SEL R13, R13, 0x2, P1 ;  /* 0x000000020d0d7807 */ /* 0x000fe40000800000 */
[----:B------:R-:W-:Y:S02]  /*1300*/  SEL R12, R12, 0x2, P2 ;  /* 0x000000020c0c7807 */ /* 0x000fe40001000000 */
[----:B------:R-:W-:Y:S02]  /*1310*/  SEL R22, R22, 0x3, P3 ;  /* 0x0000000316167807 */ /* 0x000fe40001800000 */
[----:B------:R-:W-:Y:S02]  /*1320*/  SEL R13, R13, 0x3, P5 ;  /* 0x000000030d0d7807 */ /* 0x000fe40002800000 */
[----:B-1----:R-:W-:Y:S02]  /*1330*/  SEL R16, R12, 0x3, P6 ;  /* 0x000000030c107807 */ /* 0x002fe40003000000 */
[----:B------:R-:W-:-:S02]  /*1340*/  LEA R12, P0, R3, UR4, 0x2 ;  /* 0x00000004030c7c11 */ /* 0x000fc4000f8010ff */
[----:B------:R-:W-:Y:S02]  /*1350*/  PRMT R28, R28, 0x3340, R25 ;  /* 0x000033401c1c7816 */ /* 0x000fe40000000019 */
[----:B------:R-:W-:Y:S02]  /*1360*/  PRMT R23, R23, 0x3340, R24 ;  /* 0x0000334017177816 */ /* 0x000fe40000000018 */
[----:B------:R-:W-:Y:S02]  /*1370*/  PRMT R22, R22, 0x3340, R27 ;  /* 0x0000334016167816 */ /* 0x000fe4000000001b */
[----:B------:R-:W-:Y:S02]  /*1380*/  IADD3 R14, P1, R2, UR8, RZ ;  /* 0x00000008020e7c10 */ /* 0x000fe4000ff3e0ff */
[----:B----4-:R-:W-:Y:S01]  /*1390*/  PRMT R29, R13, 0x3340, R16 ;  /* 0x000033400d1d7816 */ /* 0x010fe20000000010 */
[C---:B--2---:R-:W-:Y:S01]  /*13a0*/  IMAD.WIDE R20, R3.reuse, 0x4, R20 ;  /* 0x0000000403147825 */ /* 0x044fe200078e0214 */
[----:B------:R-:W-:-:S02]  /*13b0*/  LEA.HI.X R13, R3, UR5, R0, 0x2, P0 ;  /* 0x00000005030d7c11 */ /* 0x000fc400080f1400 */
[----:B------:R-:W-:Y:S02]  /*13c0*/  LEA.HI.X.SX32 R15, R2, UR9, 0x1, P1 ;  /* 0x00000009020f7c11 */ /* 0x000fe400088f0eff */
[----:B------:R-:W-:Y:S02]  /*13d0*/  PRMT R28, R23, 0x5410, R28 ;  /* 0x00005410171c7816 */ /* 0x000fe4000000001c */
[----:B------:R-:W-:Y:S01]  /*13e0*/  PRMT R29, R22, 0x5410, R29 ;  /* 0x00005410161d7816 */ /* 0x000fe2000000001d */
[----:B---3--:R-:W-:Y:S04]  /*13f0*/  STG.E.128 desc[UR6][R20.64], R8 ;  /* 0x0000000814007986 */ /* 0x008fe8000c101d06 */
[----:B-----5:R-:W-:Y:S04]  /*1400*/  STG.E.128 desc[UR6][R12.64+0x800], R4 ;  /* 0x000800040c007986 */ /* 0x020fe8000c101d06 */
[----:B------:R-:W-:Y:S01]  /*1410*/  STG.E.64 desc[UR6][R14.64], R28 ;  /* 0x0000001c0e007986 */ /* 0x000fe2000c101b06 */
[----:B------:R-:W-:Y:S05]  /*1420*/  EXIT ;  /* 0x000000000000794d */ /* 0x000fea0003800000 */
.L_x_0:
[----:B------:R-:W-:-:S00]  /*1430*/  BRA `(.L_x_0) ;  /* 0xfffffffc00fc7947 */ /* 0x000fc0000383ffff */
[----:B------:R-:W-:-:S00]  /*1440*/  NOP ;  /* 0x0000000000007918 */ /* 0x000fc00000000000 */
        /* <DEDUP_REMOVED lines=11> */
.L_x_1:


//--------------------- .nv.shared.triton_poi_fused_max_pool2d_with_indices_43 --------------------------
	.section	.nv.shared.triton_poi_fused_max_pool2d_with_indices_43,"aw",@nobits
	.sectionflags	@""
	.align	16
	.zero		1024


//--------------------- .nv.constant0.triton_poi_fused_max_pool2d_with_indices_43 --------------------------
	.section	.nv.constant0.triton_poi_fused_max_pool2d_with_indices_43,"a",@progbits
	.sectionflags	@""
	.align	4
.nv.constant0.triton_poi_fused_max_pool2d_with_indices_43:
	.zero		556
